//
// Generated by NVIDIA NVVM Compiler
//
// Compiler Build ID: CL-36424714
// Cuda compilation tools, release 13.0, V13.0.88
// Based on NVVM 20.0.0
//

.version 9.0
.target sm_100
.address_size 64

	// .globl	_Z10generateRSPcS_i

.visible .entry _Z10generateRSPcS_i(
	.param .u64 .ptr .align 1 _Z10generateRSPcS_i_param_0,
	.param .u64 .ptr .align 1 _Z10generateRSPcS_i_param_1,
	.param .u32 _Z10generateRSPcS_i_param_2
)
{
	.reg .pred 	%p<2>;
	.reg .b16 	%rs<2>;
	.reg .b32 	%r<7>;
	.reg .b64 	%rd<9>;

	ld.param.u64 	%rd1, [_Z10generateRSPcS_i_param_0];
	ld.param.u64 	%rd2, [_Z10generateRSPcS_i_param_1];
	ld.param.u32 	%r2, [_Z10generateRSPcS_i_param_2];
	mov.u32 	%r3, %tid.x;
	mov.u32 	%r4, %ctaid.x;
	mov.u32 	%r5, %ntid.x;
	mad.lo.s32 	%r1, %r4, %r5, %r3;
	setp.ge.s32 	%p1, %r1, %r2;
	@%p1 bra 	$L__BB0_2;
	cvta.to.global.u64 	%rd3, %rd1;
	cvta.to.global.u64 	%rd4, %rd2;
	cvt.s64.s32 	%rd5, %r1;
	add.s64 	%rd6, %rd3, %rd5;
	ld.global.u8 	%rs1, [%rd6];
	shl.b32 	%r6, %r1, 1;
	cvt.s64.s32 	%rd7, %r6;
	add.s64 	%rd8, %rd4, %rd7;
	st.global.u8 	[%rd8], %rs1;
	st.global.u8 	[%rd8+1], %rs1;
$L__BB0_2:
	ret;

}


// ===== COMPILED SASS (sm_100) =====

	.target	sm_100

	.elftype	@"ET_EXEC"


//--------------------- .note.nv.tkinfo           --------------------------
	.section	.note.nv.tkinfo,"",@"SHT_NOTE"
	.sectionflags	@"SHF_NOTE_NV_TKINFO"
	.tkinfo
        /*0018*/ 	.word	0x00000002
        /*0030*/ 	.string	""
        /*0030*/ 	.string	"ptxas"
        /*0030*/ 	.string	"Cuda compilation tools, release 13.0, V13.0.88"
        /*0030*/ 	.string	"Build cuda_13.0.r13.0/compiler.36424714_0"
        /*0030*/ 	.string	"-arch sm_100 -m 64 "



//--------------------- .note.nv.cuinfo           --------------------------
	.section	.note.nv.cuinfo,"",@"SHT_NOTE"
	.sectionflags	@"SHF_NOTE_NV_CUINFO"
        /*0018*/ 	.short	0x0002
        /*001a*/ 	.short	0x0064
        /*001c*/ 	.short	0x0082
	.zero		2


//--------------------- .nv.info                  --------------------------
	.section	.nv.info,"",@"SHT_CUDA_INFO"
	.align	4


	//----- nvinfo : EIATTR_REGCOUNT
	.align		4
        /*0000*/ 	.byte	0x04, 0x2f
        /*0002*/ 	.short	(.L_1 - .L_0)
	.align		4
.L_0:
        /*0004*/ 	.word	index@(_Z10generateRSPcS_i)
        /*0008*/ 	.word	0x00000008


	//----- nvinfo : EIATTR_FRAME_SIZE
	.align		4
.L_1:
        /*000c*/ 	.byte	0x04, 0x11
        /*000e*/ 	.short	(.L_3 - .L_2)
	.align		4
.L_2:
        /*0010*/ 	.word	index@(_Z10generateRSPcS_i)
        /*0014*/ 	.word	0x00000000


	//----- nvinfo : EIATTR_MIN_STACK_SIZE
	.align		4
.L_3:
        /*0018*/ 	.byte	0x04, 0x12
        /*001a*/ 	.short	(.L_5 - .L_4)
	.align		4
.L_4:
        /*001c*/ 	.word	index@(_Z10generateRSPcS_i)
        /*0020*/ 	.word	0x00000000
.L_5:


//--------------------- .nv.compat                --------------------------
	.section	.nv.compat,"",@"SHT_CUDA_COMPAT_INFO"
	.align	4
        /*0000*/ 	.byte	0x02, 0x09, 0x00, 0x00, 0x02, 0x02, 0x01, 0x00, 0x02, 0x05, 0x05, 0x00, 0x03, 0x07, 0x01, 0x01
        /*0010*/ 	.byte	0x02, 0x03, 0x00, 0x00, 0x02, 0x06, 0x01, 0x00, 0x04, 0x0b, 0x08, 0x00, 0x09, 0x00, 0x00, 0x00
        /*0020*/ 	.byte	0x00, 0x00, 0x00, 0x00


//--------------------- .nv.info._Z10generateRSPcS_i --------------------------
	.section	.nv.info._Z10generateRSPcS_i,"",@"SHT_CUDA_INFO"
	.sectionflags	@""
	.align	4


	//----- nvinfo : EIATTR_CUDA_API_VERSION
	.align		4
        /*0000*/ 	.byte	0x04, 0x37
        /*0002*/ 	.short	(.L_7 - .L_6)
.L_6:
        /*0004*/ 	.word	0x00000082


	//----- nvinfo : EIATTR_KPARAM_INFO
	.align		4
.L_7:
        /*0008*/ 	.byte	0x04, 0x17
        /*000a*/ 	.short	(.L_9 - .L_8)
.L_8:
        /*000c*/ 	.word	0x00000000
        /*0010*/ 	.short	0x0002
        /*0012*/ 	.short	0x0010
        /*0014*/ 	.byte	0x00, 0xf0, 0x11, 0x00


	//----- nvinfo : EIATTR_KPARAM_INFO
	.align		4
.L_9:
        /*0018*/ 	.byte	0x04, 0x17
        /*001a*/ 	.short	(.L_11 - .L_10)
.L_10:
        /*001c*/ 	.word	0x00000000
        /*0020*/ 	.short	0x0001
        /*0022*/ 	.short	0x0008
        /*0024*/ 	.byte	0x00, 0xf5, 0x21, 0x00


	//----- nvinfo : EIATTR_KPARAM_INFO
	.align		4
.L_11:
        /*0028*/ 	.byte	0x04, 0x17
        /*002a*/ 	.short	(.L_13 - .L_12)
.L_12:
        /*002c*/ 	.word	0x00000000
        /*0030*/ 	.short	0x0000
        /*0032*/ 	.short	0x0000
        /*0034*/ 	.byte	0x00, 0xf5, 0x21, 0x00


	//----- nvinfo : EIATTR_SPARSE_MMA_MASK
	.align		4
.L_13:
        /*0038*/ 	.byte	0x03, 0x50
        /*003a*/ 	.short	0x0000


	//----- nvinfo : EIATTR_MAXREG_COUNT
	.align		4
        /*003c*/ 	.byte	0x03, 0x1b
        /*003e*/ 	.short	0x00ff


	//----- nvinfo : EIATTR_MERCURY_ISA_VERSION
	.align		4
        /*0040*/ 	.byte	0x03, 0x5f
        /*0042*/ 	.short	0x0101


	//----- nvinfo : EIATTR_VRC_CTA_INIT_COUNT
	.align		4
        /*0044*/ 	.byte	0x02, 0x4a
	.zero		1
	.zero		1


	//----- nvinfo : EIATTR_EXIT_INSTR_OFFSETS
	.align		4
        /*0048*/ 	.byte	0x04, 0x1c
        /*004a*/ 	.short	(.L_15 - .L_14)


	//   ....[0]....
.L_14:
        /*004c*/ 	.word	0x00000070


	//   ....[1]....
        /*0050*/ 	.word	0x00000120


	//----- nvinfo : EIATTR_CBANK_PARAM_SIZE
	.align		4
.L_15:
        /*0054*/ 	.byte	0x03, 0x19
        /*0056*/ 	.short	0x0014


	//----- nvinfo : EIATTR_PARAM_CBANK
	.align		4
        /*0058*/ 	.byte	0x04, 0x0a
        /*005a*/ 	.short	(.L_17 - .L_16)
	.align		4
.L_16:
        /*005c*/ 	.word	index@(.nv.constant0._Z10generateRSPcS_i)
        /*0060*/ 	.short	0x0380
        /*0062*/ 	.short	0x0014


	//----- nvinfo : EIATTR_SW_WAR
	.align		4
.L_17:
        /*0064*/ 	.byte	0x04, 0x36
        /*0066*/ 	.short	(.L_19 - .L_18)
.L_18:
        /*0068*/ 	.word	0x00000008
.L_19:


//--------------------- .nv.callgraph             --------------------------
	.section	.nv.callgraph,"",@"SHT_CUDA_CALLGRAPH"
	.align	4
	.sectionentsize	8
	.align		4
        /*0000*/ 	.word	0x00000000
	.align		4
        /*0004*/ 	.word	0xffffffff
	.align		4
        /*0008*/ 	.word	0x00000000
	.align		4
        /*000c*/ 	.word	0xfffffffe
	.align		4
        /*0010*/ 	.word	0x00000000
	.align		4
        /*0014*/ 	.word	0xfffffffd
	.align		4
        /*0018*/ 	.word	0x00000000
	.align		4
        /*001c*/ 	.word	0xfffffffc


//--------------------- .text._Z10generateRSPcS_i --------------------------
	.section	.text._Z10generateRSPcS_i,"ax",@progbits
	.align	128
        .global         _Z10generateRSPcS_i
        .type           _Z10generateRSPcS_i,@function
        .size           _Z10generateRSPcS_i,(.L_x_1 - _Z10generateRSPcS_i)
        .other          _Z10generateRSPcS_i,@"STO_CUDA_ENTRY STV_DEFAULT"
_Z10generateRSPcS_i:
.text._Z10generateRSPcS_i:
[----:B------:R-:W-:Y:S01]  /*0000*/  LDC R1, c[0x0][0x37c] ;  /* 0x0000df00ff017b82 */ /* 0x000fe20000000800 */
[----:B------:R-:W0:Y:S07]  /*0010*/  S2R R0, SR_TID.X ;  /* 0x0000000000007919 */ /* 0x000e2e0000002100 */
[----:B------:R-:W0:Y:S01]  /*0020*/  S2UR UR4, SR_CTAID.X ;  /* 0x00000000000479c3 */ /* 0x000e220000002500 */
[----:B------:R-:W1:Y:S07]  /*0030*/  LDCU UR5, c[0x0][0x390] ;  /* 0x00007200ff0577ac */ /* 0x000e6e0008000800 */
[----:B------:R-:W0:Y:S02]  /*0040*/  LDC R3, c[0x0][0x360] ;  /* 0x0000d800ff037b82 */ /* 0x000e240000000800 */
[----:B0-----:R-:W-:-:S05]  /*0050*/  IMAD R0, R3, UR4, R0 ;  /* 0x0000000403007c24 */ /* 0x001fca000f8e0200 */
[----:B-1----:R-:W-:-:S13]  /*0060*/  ISETP.GE.AND P0, PT, R0, UR5, PT ;  /* 0x0000000500007c0c */ /* 0x002fda000bf06270 */
[----:B------:R-:W-:Y:S05]  /*0070*/  @P0 EXIT ;  /* 0x000000000000094d */ /* 0x000fea0003800000 */
[----:B------:R-:W0:Y:S01]  /*0080*/  LDCU.128 UR8, c[0x0][0x380] ;  /* 0x00007000ff0877ac */ /* 0x000e220008000c00 */
[----:B------:R-:W1:Y:S01]  /*0090*/  LDCU.64 UR4, c[0x0][0x358] ;  /* 0x00006b00ff0477ac */ /* 0x000e620008000a00 */
[----:B0-----:R-:W-:-:S04]  /*00a0*/  IADD3 R4, P0, PT, R0, UR8, RZ ;  /* 0x0000000800047c10 */ /* 0x001fc8000ff1e0ff */
[----:B------:R-:W-:-:S06]  /*00b0*/  LEA.HI.X.SX32 R5, R0, UR9, 0x1, P0 ;  /* 0x0000000900057c11 */ /* 0x000fcc00080f0eff */
[----:B-1----:R-:W2:Y:S01]  /*00c0*/  LDG.E.U8 R5, desc[UR4][R4.64] ;  /* 0x0000000404057981 */ /* 0x002ea2000c1e1100 */
[----:B------:R-:W-:-:S05]  /*00d0*/  IMAD.SHL.U32 R0, R0, 0x2, RZ ;  /* 0x0000000200007824 */ /* 0x000fca00078e00ff */
[----:B------:R-:W-:-:S04]  /*00e0*/  IADD3 R2, P0, PT, R0, UR10, RZ ;  /* 0x0000000a00027c10 */ /* 0x000fc8000ff1e0ff */
[----:B------:R-:W-:-:S05]  /*00f0*/  LEA.HI.X.SX32 R3, R0, UR11, 0x1, P0 ;  /* 0x0000000b00037c11 */ /* 0x000fca00080f0eff */
[----:B--2---:R-:W-:Y:S04]  /*0100*/  STG.E.U8 desc[UR4][R2.64], R5 ;  /* 0x0000000502007986 */ /* 0x004fe8000c101104 */
[----:B------:R-:W-:Y:S01]  /*0110*/  STG.E.U8 desc[UR4][R2.64+0x1], R5 ;  /* 0x0000010502007986 */ /* 0x000fe2000c101104 */
[----:B------:R-:W-:Y:S05]  /*0120*/  EXIT ;  /* 0x000000000000794d */ /* 0x000fea0003800000 */
.L_x_0:
[----:B------:R-:W-:-:S00]  /*0130*/  BRA `(.L_x_0) ;  /* 0xfffffffc00fc7947 */ /* 0x000fc0000383ffff */
[----:B------:R-:W-:-:S00]  /*0140*/  NOP ;  /* 0x0000000000007918 */ /* 0x000fc00000000000 */
        /* <DEDUP_REMOVED lines=11> */
.L_x_1:


//--------------------- .nv.shared.reserved.0     --------------------------
	.section	.nv.shared.reserved.0,"aw",@nobits
	.weak		__nv_reservedSMEM_offset_0_alias
	.size		__nv_reservedSMEM_offset_0_alias, 0, 64
	.other		__nv_reservedSMEM_offset_0_alias,@"STO_CUDA_RESERVED_SHARED STV_DEFAULT"
__nv_reservedSMEM_offset_0_alias:
	.zero		0
	.zero		64


//--------------------- .nv.constant0._Z10generateRSPcS_i --------------------------
	.section	.nv.constant0._Z10generateRSPcS_i,"a",@progbits
	.sectionflags	@""
	.align	4
.nv.constant0._Z10generateRSPcS_i:
	.zero		916


//--------------------- SYMBOLS --------------------------

	.type		.nv.reservedSmem.offset0,@object
	.size		.nv.reservedSmem.offset0,0x4
